//
// Generated by NVIDIA NVVM Compiler
//
// Compiler Build ID: CL-36424714
// Cuda compilation tools, release 13.0, V13.0.88
// Based on NVVM 20.0.0
//

.version 9.0
.target sm_100
.address_size 64

	// .globl	_Z5saxpyiiiiifPf

.visible .entry _Z5saxpyiiiiifPf(
	.param .u32 _Z5saxpyiiiiifPf_param_0,
	.param .u32 _Z5saxpyiiiiifPf_param_1,
	.param .u32 _Z5saxpyiiiiifPf_param_2,
	.param .u32 _Z5saxpyiiiiifPf_param_3,
	.param .u32 _Z5saxpyiiiiifPf_param_4,
	.param .f32 _Z5saxpyiiiiifPf_param_5,
	.param .u64 .ptr .align 1 _Z5saxpyiiiiifPf_param_6
)
{


	ret;

}


// ===== COMPILED SASS (sm_100) =====

	.target	sm_100

	.elftype	@"ET_EXEC"


//--------------------- .note.nv.tkinfo           --------------------------
	.section	.note.nv.tkinfo,"",@"SHT_NOTE"
	.sectionflags	@"SHF_NOTE_NV_TKINFO"
	.tkinfo
        /*0018*/ 	.word	0x00000002
        /*0030*/ 	.string	""
        /*0030*/ 	.string	"ptxas"
        /*0030*/ 	.string	"Cuda compilation tools, release 13.0, V13.0.88"
        /*0030*/ 	.string	"Build cuda_13.0.r13.0/compiler.36424714_0"
        /*0030*/ 	.string	"-arch sm_100 -m 64 "



//--------------------- .note.nv.cuinfo           --------------------------
	.section	.note.nv.cuinfo,"",@"SHT_NOTE"
	.sectionflags	@"SHF_NOTE_NV_CUINFO"
        /*0018*/ 	.short	0x0002
        /*001a*/ 	.short	0x0064
        /*001c*/ 	.short	0x0082
	.zero		2


//--------------------- .nv.info                  --------------------------
	.section	.nv.info,"",@"SHT_CUDA_INFO"
	.align	4


	//----- nvinfo : EIATTR_REGCOUNT
	.align		4
        /*0000*/ 	.byte	0x04, 0x2f
        /*0002*/ 	.short	(.L_1 - .L_0)
	.align		4
.L_0:
        /*0004*/ 	.word	index@(_Z5saxpyiiiiifPf)
        /*0008*/ 	.word	0x00000004


	//----- nvinfo : EIATTR_FRAME_SIZE
	.align		4
.L_1:
        /*000c*/ 	.byte	0x04, 0x11
        /*000e*/ 	.short	(.L_3 - .L_2)
	.align		4
.L_2:
        /*0010*/ 	.word	index@(_Z5saxpyiiiiifPf)
        /*0014*/ 	.word	0x00000000


	//----- nvinfo : EIATTR_MIN_STACK_SIZE
	.align		4
.L_3:
        /*0018*/ 	.byte	0x04, 0x12
        /*001a*/ 	.short	(.L_5 - .L_4)
	.align		4
.L_4:
        /*001c*/ 	.word	index@(_Z5saxpyiiiiifPf)
        /*0020*/ 	.word	0x00000000
.L_5:


//--------------------- .nv.compat                --------------------------
	.section	.nv.compat,"",@"SHT_CUDA_COMPAT_INFO"
	.align	4
        /*0000*/ 	.byte	0x02, 0x09, 0x00, 0x00, 0x02, 0x02, 0x01, 0x00, 0x02, 0x05, 0x05, 0x00, 0x03, 0x07, 0x01, 0x01
        /*0010*/ 	.byte	0x02, 0x03, 0x00, 0x00, 0x02, 0x06, 0x01, 0x00, 0x04, 0x0b, 0x08, 0x00, 0x09, 0x00, 0x00, 0x00
        /*0020*/ 	.byte	0x00, 0x00, 0x00, 0x00


//--------------------- .nv.info._Z5saxpyiiiiifPf --------------------------
	.section	.nv.info._Z5saxpyiiiiifPf,"",@"SHT_CUDA_INFO"
	.sectionflags	@""
	.align	4


	//----- nvinfo : EIATTR_CUDA_API_VERSION
	.align		4
        /*0000*/ 	.byte	0x04, 0x37
        /*0002*/ 	.short	(.L_7 - .L_6)
.L_6:
        /*0004*/ 	.word	0x00000082


	//----- nvinfo : EIATTR_KPARAM_INFO
	.align		4
.L_7:
        /*0008*/ 	.byte	0x04, 0x17
        /*000a*/ 	.short	(.L_9 - .L_8)
.L_8:
        /*000c*/ 	.word	0x00000000
        /*0010*/ 	.short	0x0006
        /*0012*/ 	.short	0x0018
        /*0014*/ 	.byte	0x00, 0xf5, 0x21, 0x00


	//----- nvinfo : EIATTR_KPARAM_INFO
	.align		4
.L_9:
        /*0018*/ 	.byte	0x04, 0x17
        /*001a*/ 	.short	(.L_11 - .L_10)
.L_10:
        /*001c*/ 	.word	0x00000000
        /*0020*/ 	.short	0x0005
        /*0022*/ 	.short	0x0014
        /*0024*/ 	.byte	0x00, 0xf0, 0x11, 0x00


	//----- nvinfo : EIATTR_KPARAM_INFO
	.align		4
.L_11:
        /*0028*/ 	.byte	0x04, 0x17
        /*002a*/ 	.short	(.L_13 - .L_12)
.L_12:
        /*002c*/ 	.word	0x00000000
        /*0030*/ 	.short	0x0004
        /*0032*/ 	.short	0x0010
        /*0034*/ 	.byte	0x00, 0xf0, 0x11, 0x00


	//----- nvinfo : EIATTR_KPARAM_INFO
	.align		4
.L_13:
        /*0038*/ 	.byte	0x04, 0x17
        /*003a*/ 	.short	(.L_15 - .L_14)
.L_14:
        /*003c*/ 	.word	0x00000000
        /*0040*/ 	.short	0x0003
        /*0042*/ 	.short	0x000c
        /*0044*/ 	.byte	0x00, 0xf0, 0x11, 0x00


	//----- nvinfo : EIATTR_KPARAM_INFO
	.align		4
.L_15:
        /*0048*/ 	.byte	0x04, 0x17
        /*004a*/ 	.short	(.L_17 - .L_16)
.L_16:
        /*004c*/ 	.word	0x00000000
        /*0050*/ 	.short	0x0002
        /*0052*/ 	.short	0x0008
        /*0054*/ 	.byte	0x00, 0xf0, 0x11, 0x00


	//----- nvinfo : EIATTR_KPARAM_INFO
	.align		4
.L_17:
        /*0058*/ 	.byte	0x04, 0x17
        /*005a*/ 	.short	(.L_19 - .L_18)
.L_18:
        /*005c*/ 	.word	0x00000000
        /*0060*/ 	.short	0x0001
        /*0062*/ 	.short	0x0004
        /*0064*/ 	.byte	0x00, 0xf0, 0x11, 0x00


	//----- nvinfo : EIATTR_KPARAM_INFO
	.align		4
.L_19:
        /*0068*/ 	.byte	0x04, 0x17
        /*006a*/ 	.short	(.L_21 - .L_20)
.L_20:
        /*006c*/ 	.word	0x00000000
        /*0070*/ 	.short	0x0000
        /*0072*/ 	.short	0x0000
        /*0074*/ 	.byte	0x00, 0xf0, 0x11, 0x00


	//----- nvinfo : EIATTR_SPARSE_MMA_MASK
	.align		4
.L_21:
        /*0078*/ 	.byte	0x03, 0x50
        /*007a*/ 	.short	0x0000


	//----- nvinfo : EIATTR_MAXREG_COUNT
	.align		4
        /*007c*/ 	.byte	0x03, 0x1b
        /*007e*/ 	.short	0x00ff


	//----- nvinfo : EIATTR_MERCURY_ISA_VERSION
	.align		4
        /*0080*/ 	.byte	0x03, 0x5f
        /*0082*/ 	.short	0x0101


	//----- nvinfo : EIATTR_VRC_CTA_INIT_COUNT
	.align		4
        /*0084*/ 	.byte	0x02, 0x4a
	.zero		1
	.zero		1


	//----- nvinfo : EIATTR_EXIT_INSTR_OFFSETS
	.align		4
        /*0088*/ 	.byte	0x04, 0x1c
        /*008a*/ 	.short	(.L_23 - .L_22)


	//   ....[0]....
.L_22:
        /*008c*/ 	.word	0x00000010


	//----- nvinfo : EIATTR_CBANK_PARAM_SIZE
	.align		4
.L_23:
        /*0090*/ 	.byte	0x03, 0x19
        /*0092*/ 	.short	0x0020


	//----- nvinfo : EIATTR_PARAM_CBANK
	.align		4
        /*0094*/ 	.byte	0x04, 0x0a
        /*0096*/ 	.short	(.L_25 - .L_24)
	.align		4
.L_24:
        /*0098*/ 	.word	index@(.nv.constant0._Z5saxpyiiiiifPf)
        /*009c*/ 	.short	0x0380
        /*009e*/ 	.short	0x0020


	//----- nvinfo : EIATTR_SW_WAR
	.align		4
.L_25:
        /*00a0*/ 	.byte	0x04, 0x36
        /*00a2*/ 	.short	(.L_27 - .L_26)
.L_26:
        /*00a4*/ 	.word	0x00000008
.L_27:


//--------------------- .nv.callgraph             --------------------------
	.section	.nv.callgraph,"",@"SHT_CUDA_CALLGRAPH"
	.align	4
	.sectionentsize	8
	.align		4
        /*0000*/ 	.word	0x00000000
	.align		4
        /*0004*/ 	.word	0xffffffff
	.align		4
        /*0008*/ 	.word	0x00000000
	.align		4
        /*000c*/ 	.word	0xfffffffe
	.align		4
        /*0010*/ 	.word	0x00000000
	.align		4
        /*0014*/ 	.word	0xfffffffd
	.align		4
        /*0018*/ 	.word	0x00000000
	.align		4
        /*001c*/ 	.word	0xfffffffc


//--------------------- .text._Z5saxpyiiiiifPf    --------------------------
	.section	.text._Z5saxpyiiiiifPf,"ax",@progbits
	.align	128
        .global         _Z5saxpyiiiiifPf
        .type           _Z5saxpyiiiiifPf,@function
        .size           _Z5saxpyiiiiifPf,(.L_x_1 - _Z5saxpyiiiiifPf)
        .other          _Z5saxpyiiiiifPf,@"STO_CUDA_ENTRY STV_DEFAULT"
_Z5saxpyiiiiifPf:
.text._Z5saxpyiiiiifPf:
[----:B------:R-:W-:Y:S01]  /*0000*/  LDC R1, c[0x0][0x37c] ;  /* 0x0000df00ff017b82 */ /* 0x000fe20000000800 */
[----:B------:R-:W-:Y:S05]  /*0010*/  EXIT ;  /* 0x000000000000794d */ /* 0x000fea0003800000 */
.L_x_0:
[----:B------:R-:W-:-:S00]  /*0020*/  BRA `(.L_x_0) ;  /* 0xfffffffc00fc7947 */ /* 0x000fc0000383ffff */
[----:B------:R-:W-:-:S00]  /*0030*/  NOP ;  /* 0x0000000000007918 */ /* 0x000fc00000000000 */
        /* <DEDUP_REMOVED lines=12> */
.L_x_1:


//--------------------- .nv.shared.reserved.0     --------------------------
	.section	.nv.shared.reserved.0,"aw",@nobits
	.weak		__nv_reservedSMEM_offset_0_alias
	.size		__nv_reservedSMEM_offset_0_alias, 0, 64
	.other		__nv_reservedSMEM_offset_0_alias,@"STO_CUDA_RESERVED_SHARED STV_DEFAULT"
__nv_reservedSMEM_offset_0_alias:
	.zero		0
	.zero		64


//--------------------- .nv.constant0._Z5saxpyiiiiifPf --------------------------
	.section	.nv.constant0._Z5saxpyiiiiifPf,"a",@progbits
	.sectionflags	@""
	.align	4
.nv.constant0._Z5saxpyiiiiifPf:
	.zero		928


//--------------------- SYMBOLS --------------------------

	.type		.nv.reservedSmem.offset0,@object
	.size		.nv.reservedSmem.offset0,0x4
